//
// Generated by NVIDIA NVVM Compiler
//
// Compiler Build ID: CL-36424714
// Cuda compilation tools, release 13.0, V13.0.88
// Based on NVVM 20.0.0
//

.version 9.0
.target sm_100
.address_size 64

	// .globl	_Z20device_matrix_concatPiS_S_iiiiii

.visible .entry _Z20device_matrix_concatPiS_S_iiiiii(
	.param .u64 .ptr .align 1 _Z20device_matrix_concatPiS_S_iiiiii_param_0,
	.param .u64 .ptr .align 1 _Z20device_matrix_concatPiS_S_iiiiii_param_1,
	.param .u64 .ptr .align 1 _Z20device_matrix_concatPiS_S_iiiiii_param_2,
	.param .u32 _Z20device_matrix_concatPiS_S_iiiiii_param_3,
	.param .u32 _Z20device_matrix_concatPiS_S_iiiiii_param_4,
	.param .u32 _Z20device_matrix_concatPiS_S_iiiiii_param_5,
	.param .u32 _Z20device_matrix_concatPiS_S_iiiiii_param_6,
	.param .u32 _Z20device_matrix_concatPiS_S_iiiiii_param_7,
	.param .u32 _Z20device_matrix_concatPiS_S_iiiiii_param_8
)
{
	.reg .pred 	%p<16>;
	.reg .b32 	%r<94>;
	.reg .b64 	%rd<37>;

	ld.param.u64 	%rd4, [_Z20device_matrix_concatPiS_S_iiiiii_param_0];
	ld.param.u64 	%rd5, [_Z20device_matrix_concatPiS_S_iiiiii_param_1];
	ld.param.u64 	%rd6, [_Z20device_matrix_concatPiS_S_iiiiii_param_2];
	ld.param.u32 	%r45, [_Z20device_matrix_concatPiS_S_iiiiii_param_3];
	ld.param.u32 	%r46, [_Z20device_matrix_concatPiS_S_iiiiii_param_6];
	ld.param.u32 	%r47, [_Z20device_matrix_concatPiS_S_iiiiii_param_7];
	ld.param.u32 	%r48, [_Z20device_matrix_concatPiS_S_iiiiii_param_8];
	cvta.to.global.u64 	%rd1, %rd5;
	cvta.to.global.u64 	%rd2, %rd4;
	cvta.to.global.u64 	%rd3, %rd6;
	mov.u32 	%r49, %ntid.x;
	mov.u32 	%r50, %ctaid.x;
	mov.u32 	%r51, %tid.x;
	mad.lo.s32 	%r82, %r49, %r50, %r51;
	mov.u32 	%r52, %nctaid.x;
	mul.lo.s32 	%r2, %r52, %r49;
	setp.lt.s32 	%p1, %r45, 1;
	@%p1 bra 	$L__BB0_32;
	add.s32 	%r3, %r48, %r47;
	mul.lo.s32 	%r4, %r3, %r46;
	and.b32  	%r5, %r45, 3;
	setp.lt.u32 	%p2, %r45, 4;
	@%p2 bra 	$L__BB0_24;
	and.b32  	%r53, %r45, 2147483644;
	neg.s32 	%r79, %r53;
$L__BB0_3:
	setp.ge.s32 	%p3, %r82, %r4;
	@%p3 bra 	$L__BB0_8;
	rem.s32 	%r9, %r82, %r3;
	setp.ge.s32 	%p4, %r9, %r47;
	@%p4 bra 	$L__BB0_6;
	div.s32 	%r57, %r82, %r3;
	mad.lo.s32 	%r58, %r57, %r47, %r9;
	mul.wide.s32 	%rd9, %r58, 4;
	add.s64 	%rd10, %rd1, %rd9;
	ld.global.u32 	%r81, [%rd10];
	bra.uni 	$L__BB0_7;
$L__BB0_6:
	div.s32 	%r54, %r82, %r3;
	sub.s32 	%r55, %r9, %r47;
	mad.lo.s32 	%r56, %r54, %r48, %r55;
	mul.wide.s32 	%rd7, %r56, 4;
	add.s64 	%rd8, %rd3, %rd7;
	ld.global.u32 	%r81, [%rd8];
$L__BB0_7:
	mul.wide.s32 	%rd11, %r82, 4;
	add.s64 	%rd12, %rd2, %rd11;
	st.global.u32 	[%rd12], %r81;
	add.s32 	%r82, %r82, %r2;
$L__BB0_8:
	setp.ge.s32 	%p5, %r82, %r4;
	@%p5 bra 	$L__BB0_13;
	rem.s32 	%r15, %r82, %r3;
	setp.lt.s32 	%p6, %r15, %r47;
	@%p6 bra 	$L__BB0_11;
	div.s32 	%r59, %r82, %r3;
	sub.s32 	%r60, %r15, %r47;
	mad.lo.s32 	%r61, %r59, %r48, %r60;
	mul.wide.s32 	%rd13, %r61, 4;
	add.s64 	%rd14, %rd3, %rd13;
	ld.global.u32 	%r83, [%rd14];
	bra.uni 	$L__BB0_12;
$L__BB0_11:
	div.s32 	%r62, %r82, %r3;
	mad.lo.s32 	%r63, %r62, %r47, %r15;
	mul.wide.s32 	%rd15, %r63, 4;
	add.s64 	%rd16, %rd1, %rd15;
	ld.global.u32 	%r83, [%rd16];
$L__BB0_12:
	mul.wide.s32 	%rd17, %r82, 4;
	add.s64 	%rd18, %rd2, %rd17;
	st.global.u32 	[%rd18], %r83;
	add.s32 	%r82, %r82, %r2;
$L__BB0_13:
	setp.ge.s32 	%p7, %r82, %r4;
	@%p7 bra 	$L__BB0_18;
	rem.s32 	%r21, %r82, %r3;
	setp.lt.s32 	%p8, %r21, %r47;
	@%p8 bra 	$L__BB0_16;
	div.s32 	%r64, %r82, %r3;
	sub.s32 	%r65, %r21, %r47;
	mad.lo.s32 	%r66, %r64, %r48, %r65;
	mul.wide.s32 	%rd19, %r66, 4;
	add.s64 	%rd20, %rd3, %rd19;
	ld.global.u32 	%r85, [%rd20];
	bra.uni 	$L__BB0_17;
$L__BB0_16:
	div.s32 	%r67, %r82, %r3;
	mad.lo.s32 	%r68, %r67, %r47, %r21;
	mul.wide.s32 	%rd21, %r68, 4;
	add.s64 	%rd22, %rd1, %rd21;
	ld.global.u32 	%r85, [%rd22];
$L__BB0_17:
	mul.wide.s32 	%rd23, %r82, 4;
	add.s64 	%rd24, %rd2, %rd23;
	st.global.u32 	[%rd24], %r85;
	add.s32 	%r82, %r82, %r2;
$L__BB0_18:
	setp.ge.s32 	%p9, %r82, %r4;
	@%p9 bra 	$L__BB0_23;
	rem.s32 	%r27, %r82, %r3;
	setp.lt.s32 	%p10, %r27, %r47;
	@%p10 bra 	$L__BB0_21;
	div.s32 	%r69, %r82, %r3;
	sub.s32 	%r70, %r27, %r47;
	mad.lo.s32 	%r71, %r69, %r48, %r70;
	mul.wide.s32 	%rd25, %r71, 4;
	add.s64 	%rd26, %rd3, %rd25;
	ld.global.u32 	%r87, [%rd26];
	bra.uni 	$L__BB0_22;
$L__BB0_21:
	div.s32 	%r72, %r82, %r3;
	mad.lo.s32 	%r73, %r72, %r47, %r27;
	mul.wide.s32 	%rd27, %r73, 4;
	add.s64 	%rd28, %rd1, %rd27;
	ld.global.u32 	%r87, [%rd28];
$L__BB0_22:
	mul.wide.s32 	%rd29, %r82, 4;
	add.s64 	%rd30, %rd2, %rd29;
	st.global.u32 	[%rd30], %r87;
	add.s32 	%r82, %r82, %r2;
$L__BB0_23:
	add.s32 	%r79, %r79, 4;
	setp.ne.s32 	%p11, %r79, 0;
	@%p11 bra 	$L__BB0_3;
$L__BB0_24:
	setp.eq.s32 	%p12, %r5, 0;
	@%p12 bra 	$L__BB0_32;
	neg.s32 	%r90, %r5;
$L__BB0_26:
	.pragma "nounroll";
	setp.ge.s32 	%p13, %r82, %r4;
	@%p13 bra 	$L__BB0_31;
	rem.s32 	%r38, %r82, %r3;
	setp.lt.s32 	%p14, %r38, %r47;
	@%p14 bra 	$L__BB0_29;
	div.s32 	%r74, %r82, %r3;
	sub.s32 	%r75, %r38, %r47;
	mad.lo.s32 	%r76, %r74, %r48, %r75;
	mul.wide.s32 	%rd31, %r76, 4;
	add.s64 	%rd32, %rd3, %rd31;
	ld.global.u32 	%r92, [%rd32];
	bra.uni 	$L__BB0_30;
$L__BB0_29:
	div.s32 	%r77, %r82, %r3;
	mad.lo.s32 	%r78, %r77, %r47, %r38;
	mul.wide.s32 	%rd33, %r78, 4;
	add.s64 	%rd34, %rd1, %rd33;
	ld.global.u32 	%r92, [%rd34];
$L__BB0_30:
	mul.wide.s32 	%rd35, %r82, 4;
	add.s64 	%rd36, %rd2, %rd35;
	st.global.u32 	[%rd36], %r92;
	add.s32 	%r82, %r82, %r2;
$L__BB0_31:
	add.s32 	%r90, %r90, 1;
	setp.ne.s32 	%p15, %r90, 0;
	@%p15 bra 	$L__BB0_26;
$L__BB0_32:
	ret;

}


// ===== COMPILED SASS (sm_100) =====

	.target	sm_100

	.elftype	@"ET_EXEC"


//--------------------- .note.nv.tkinfo           --------------------------
	.section	.note.nv.tkinfo,"",@"SHT_NOTE"
	.sectionflags	@"SHF_NOTE_NV_TKINFO"
	.tkinfo
        /*0018*/ 	.word	0x00000002
        /*0030*/ 	.string	""
        /*0030*/ 	.string	"ptxas"
        /*0030*/ 	.string	"Cuda compilation tools, release 13.0, V13.0.88"
        /*0030*/ 	.string	"Build cuda_13.0.r13.0/compiler.36424714_0"
        /*0030*/ 	.string	"-arch sm_100 -m 64 "



//--------------------- .note.nv.cuinfo           --------------------------
	.section	.note.nv.cuinfo,"",@"SHT_NOTE"
	.sectionflags	@"SHF_NOTE_NV_CUINFO"
        /*0018*/ 	.short	0x0002
        /*001a*/ 	.short	0x0064
        /*001c*/ 	.short	0x0082
	.zero		2


//--------------------- .nv.info                  --------------------------
	.section	.nv.info,"",@"SHT_CUDA_INFO"
	.align	4


	//----- nvinfo : EIATTR_REGCOUNT
	.align		4
        /*0000*/ 	.byte	0x04, 0x2f
        /*0002*/ 	.short	(.L_1 - .L_0)
	.align		4
.L_0:
        /*0004*/ 	.word	index@(_Z20device_matrix_concatPiS_S_iiiiii)
        /*0008*/ 	.word	0x00000017


	//----- nvinfo : EIATTR_FRAME_SIZE
	.align		4
.L_1:
        /*000c*/ 	.byte	0x04, 0x11
        /*000e*/ 	.short	(.L_3 - .L_2)
	.align		4
.L_2:
        /*0010*/ 	.word	index@(_Z20device_matrix_concatPiS_S_iiiiii)
        /*0014*/ 	.word	0x00000000


	//----- nvinfo : EIATTR_MIN_STACK_SIZE
	.align		4
.L_3:
        /*0018*/ 	.byte	0x04, 0x12
        /*001a*/ 	.short	(.L_5 - .L_4)
	.align		4
.L_4:
        /*001c*/ 	.word	index@(_Z20device_matrix_concatPiS_S_iiiiii)
        /*0020*/ 	.word	0x00000000
.L_5:


//--------------------- .nv.compat                --------------------------
	.section	.nv.compat,"",@"SHT_CUDA_COMPAT_INFO"
	.align	4
        /*0000*/ 	.byte	0x02, 0x09, 0x00, 0x00, 0x02, 0x02, 0x01, 0x00, 0x02, 0x05, 0x05, 0x00, 0x03, 0x07, 0x01, 0x01
        /*0010*/ 	.byte	0x02, 0x03, 0x00, 0x00, 0x02, 0x06, 0x01, 0x00, 0x04, 0x0b, 0x08, 0x00, 0x09, 0x00, 0x00, 0x00
        /*0020*/ 	.byte	0x00, 0x00, 0x00, 0x00


//--------------------- .nv.info._Z20device_matrix_concatPiS_S_iiiiii --------------------------
	.section	.nv.info._Z20device_matrix_concatPiS_S_iiiiii,"",@"SHT_CUDA_INFO"
	.sectionflags	@""
	.align	4


	//----- nvinfo : EIATTR_CUDA_API_VERSION
	.align		4
        /*0000*/ 	.byte	0x04, 0x37
        /*0002*/ 	.short	(.L_7 - .L_6)
.L_6:
        /*0004*/ 	.word	0x00000082


	//----- nvinfo : EIATTR_KPARAM_INFO
	.align		4
.L_7:
        /*0008*/ 	.byte	0x04, 0x17
        /*000a*/ 	.short	(.L_9 - .L_8)
.L_8:
        /*000c*/ 	.word	0x00000000
        /*0010*/ 	.short	0x0008
        /*0012*/ 	.short	0x002c
        /*0014*/ 	.byte	0x00, 0xf0, 0x11, 0x00


	//----- nvinfo : EIATTR_KPARAM_INFO
	.align		4
.L_9:
        /*0018*/ 	.byte	0x04, 0x17
        /*001a*/ 	.short	(.L_11 - .L_10)
.L_10:
        /*001c*/ 	.word	0x00000000
        /*0020*/ 	.short	0x0007
        /*0022*/ 	.short	0x0028
        /*0024*/ 	.byte	0x00, 0xf0, 0x11, 0x00


	//----- nvinfo : EIATTR_KPARAM_INFO
	.align		4
.L_11:
        /*0028*/ 	.byte	0x04, 0x17
        /*002a*/ 	.short	(.L_13 - .L_12)
.L_12:
        /*002c*/ 	.word	0x00000000
        /*0030*/ 	.short	0x0006
        /*0032*/ 	.short	0x0024
        /*0034*/ 	.byte	0x00, 0xf0, 0x11, 0x00


	//----- nvinfo : EIATTR_KPARAM_INFO
	.align		4
.L_13:
        /*0038*/ 	.byte	0x04, 0x17
        /*003a*/ 	.short	(.L_15 - .L_14)
.L_14:
        /*003c*/ 	.word	0x00000000
        /*0040*/ 	.short	0x0005
        /*0042*/ 	.short	0x0020
        /*0044*/ 	.byte	0x00, 0xf0, 0x11, 0x00


	//----- nvinfo : EIATTR_KPARAM_INFO
	.align		4
.L_15:
        /*0048*/ 	.byte	0x04, 0x17
        /*004a*/ 	.short	(.L_17 - .L_16)
.L_16:
        /*004c*/ 	.word	0x00000000
        /*0050*/ 	.short	0x0004
        /*0052*/ 	.short	0x001c
        /*0054*/ 	.byte	0x00, 0xf0, 0x11, 0x00


	//----- nvinfo : EIATTR_KPARAM_INFO
	.align		4
.L_17:
        /*0058*/ 	.byte	0x04, 0x17
        /*005a*/ 	.short	(.L_19 - .L_18)
.L_18:
        /*005c*/ 	.word	0x00000000
        /*0060*/ 	.short	0x0003
        /*0062*/ 	.short	0x0018
        /*0064*/ 	.byte	0x00, 0xf0, 0x11, 0x00


	//----- nvinfo : EIATTR_KPARAM_INFO
	.align		4
.L_19:
        /*0068*/ 	.byte	0x04, 0x17
        /*006a*/ 	.short	(.L_21 - .L_20)
.L_20:
        /*006c*/ 	.word	0x00000000
        /*0070*/ 	.short	0x0002
        /*0072*/ 	.short	0x0010
        /*0074*/ 	.byte	0x00, 0xf5, 0x21, 0x00


	//----- nvinfo : EIATTR_KPARAM_INFO
	.align		4
.L_21:
        /*0078*/ 	.byte	0x04, 0x17
        /*007a*/ 	.short	(.L_23 - .L_22)
.L_22:
        /*007c*/ 	.word	0x00000000
        /*0080*/ 	.short	0x0001
        /*0082*/ 	.short	0x0008
        /*0084*/ 	.byte	0x00, 0xf5, 0x21, 0x00


	//----- nvinfo : EIATTR_KPARAM_INFO
	.align		4
.L_23:
        /*0088*/ 	.byte	0x04, 0x17
        /*008a*/ 	.short	(.L_25 - .L_24)
.L_24:
        /*008c*/ 	.word	0x00000000
        /*0090*/ 	.short	0x0000
        /*0092*/ 	.short	0x0000
        /*0094*/ 	.byte	0x00, 0xf5, 0x21, 0x00


	//----- nvinfo : EIATTR_SPARSE_MMA_MASK
	.align		4
.L_25:
        /*0098*/ 	.byte	0x03, 0x50
        /*009a*/ 	.short	0x0000


	//----- nvinfo : EIATTR_MAXREG_COUNT
	.align		4
        /*009c*/ 	.byte	0x03, 0x1b
        /*009e*/ 	.short	0x00ff


	//----- nvinfo : EIATTR_MERCURY_ISA_VERSION
	.align		4
        /*00a0*/ 	.byte	0x03, 0x5f
        /*00a2*/ 	.short	0x0101


	//----- nvinfo : EIATTR_VRC_CTA_INIT_COUNT
	.align		4
        /*00a4*/ 	.byte	0x02, 0x4a
	.zero		1
	.zero		1


	//----- nvinfo : EIATTR_EXIT_INSTR_OFFSETS
	.align		4
        /*00a8*/ 	.byte	0x04, 0x1c
        /*00aa*/ 	.short	(.L_27 - .L_26)


	//   ....[0]....
.L_26:
        /*00ac*/ 	.word	0x00000050


	//   ....[1]....
        /*00b0*/ 	.word	0x000010b0


	//   ....[2]....
        /*00b4*/ 	.word	0x00001500


	//----- nvinfo : EIATTR_CRS_STACK_SIZE
	.align		4
.L_27:
        /*00b8*/ 	.byte	0x04, 0x1e
        /*00ba*/ 	.short	(.L_29 - .L_28)
.L_28:
        /*00bc*/ 	.word	0x00000000


	//----- nvinfo : EIATTR_CBANK_PARAM_SIZE
	.align		4
.L_29:
        /*00c0*/ 	.byte	0x03, 0x19
        /*00c2*/ 	.short	0x0030


	//----- nvinfo : EIATTR_PARAM_CBANK
	.align		4
        /*00c4*/ 	.byte	0x04, 0x0a
        /*00c6*/ 	.short	(.L_31 - .L_30)
	.align		4
.L_30:
        /*00c8*/ 	.word	index@(.nv.constant0._Z20device_matrix_concatPiS_S_iiiiii)
        /*00cc*/ 	.short	0x0380
        /*00ce*/ 	.short	0x0030


	//----- nvinfo : EIATTR_SW_WAR
	.align		4
.L_31:
        /*00d0*/ 	.byte	0x04, 0x36
        /*00d2*/ 	.short	(.L_33 - .L_32)
.L_32:
        /*00d4*/ 	.word	0x00000008
.L_33:


//--------------------- .nv.callgraph             --------------------------
	.section	.nv.callgraph,"",@"SHT_CUDA_CALLGRAPH"
	.align	4
	.sectionentsize	8
	.align		4
        /*0000*/ 	.word	0x00000000
	.align		4
        /*0004*/ 	.word	0xffffffff
	.align		4
        /*0008*/ 	.word	0x00000000
	.align		4
        /*000c*/ 	.word	0xfffffffe
	.align		4
        /*0010*/ 	.word	0x00000000
	.align		4
        /*0014*/ 	.word	0xfffffffd
	.align		4
        /*0018*/ 	.word	0x00000000
	.align		4
        /*001c*/ 	.word	0xfffffffc


//--------------------- .text._Z20device_matrix_concatPiS_S_iiiiii --------------------------
	.section	.text._Z20device_matrix_concatPiS_S_iiiiii,"ax",@progbits
	.align	128
        .global         _Z20device_matrix_concatPiS_S_iiiiii
        .type           _Z20device_matrix_concatPiS_S_iiiiii,@function
        .size           _Z20device_matrix_concatPiS_S_iiiiii,(.L_x_26 - _Z20device_matrix_concatPiS_S_iiiiii)
        .other          _Z20device_matrix_concatPiS_S_iiiiii,@"STO_CUDA_ENTRY STV_DEFAULT"
_Z20device_matrix_concatPiS_S_iiiiii:
.text._Z20device_matrix_concatPiS_S_iiiiii:
[----:B------:R-:W-:Y:S08]  /*0000*/  LDC R1, c[0x0][0x37c] ;  /* 0x0000df00ff017b82 */ /* 0x000ff00000000800 */
[----:B------:R-:W0:Y:S01]  /*0010*/  LDC R11, c[0x0][0x398] ;  /* 0x0000e600ff0b7b82 */ /* 0x000e220000000800 */
[----:B------:R-:W1:Y:S01]  /*0020*/  S2R R9, SR_CTAID.X ;  /* 0x0000000000097919 */ /* 0x000e620000002500 */
[----:B------:R-:W2:Y:S01]  /*0030*/  S2R R0, SR_TID.X ;  /* 0x0000000000007919 */ /* 0x000ea20000002100 */
[----:B0-----:R-:W-:-:S13]  /*0040*/  ISETP.GE.AND P0, PT, R11, 0x1, PT ;  /* 0x000000010b00780c */ /* 0x001fda0003f06270 */
[----:B-12---:R-:W-:Y:S05]  /*0050*/  @!P0 EXIT ;  /* 0x000000000000894d */ /* 0x006fea0003800000 */
[----:B------:R-:W0:Y:S01]  /*0060*/  LDC.64 R2, c[0x0][0x3a8] ;  /* 0x0000ea00ff027b82 */ /* 0x000e220000000a00 */
[----:B------:R-:W1:Y:S01]  /*0070*/  LDCU UR4, c[0x0][0x360] ;  /* 0x00006c00ff0477ac */ /* 0x000e620008000800 */
[C---:B------:R-:W-:Y:S02]  /*0080*/  ISETP.GE.U32.AND P0, PT, R11.reuse, 0x4, PT ;  /* 0x000000040b00780c */ /* 0x040fe40003f06070 */
[----:B------:R-:W-:Y:S01]  /*0090*/  LOP3.LUT R10, R11, 0x3, RZ, 0xc0, !PT ;  /* 0x000000030b0a7812 */ /* 0x000fe200078ec0ff */
[----:B------:R-:W2:Y:S01]  /*00a0*/  LDCU UR5, c[0x0][0x370] ;  /* 0x00006e00ff0577ac */ /* 0x000ea20008000800 */
[----:B------:R-:W3:Y:S01]  /*00b0*/  LDCU UR8, c[0x0][0x3a4] ;  /* 0x00007480ff0877ac */ /* 0x000ee20008000800 */
[----:B------:R-:W4:Y:S01]  /*00c0*/  LDCU.64 UR6, c[0x0][0x358] ;  /* 0x00006b00ff0677ac */ /* 0x000f220008000a00 */
[----:B-1----:R-:W-:Y:S01]  /*00d0*/  IMAD R9, R9, UR4, R0 ;  /* 0x0000000409097c24 */ /* 0x002fe2000f8e0200 */
[----:B--2---:R-:W-:Y:S01]  /*00e0*/  UIMAD UR4, UR4, UR5, URZ ;  /* 0x00000005040472a4 */ /* 0x004fe2000f8e02ff */
[----:B0-----:R-:W-:-:S04]  /*00f0*/  IMAD.IADD R8, R3, 0x1, R2 ;  /* 0x0000000103087824 */ /* 0x001fc800078e0202 */
[----:B---3--:R-:W-:Y:S01]  /*0100*/  IMAD R0, R8, UR8, RZ ;  /* 0x0000000808007c24 */ /* 0x008fe2000f8e02ff */
[----:B----4-:R-:W-:Y:S06]  /*0110*/  @!P0 BRA `(.L_x_0) ;  /* 0x0000000c00e08947 */ /* 0x010fec0003800000 */
[----:B------:R-:W0:Y:S01]  /*0120*/  LDC R12, c[0x0][0x3a8] ;  /* 0x0000ea00ff0c7b82 */ /* 0x000e220000000800 */
[----:B------:R-:W-:Y:S01]  /*0130*/  LOP3.LUT R11, R11, 0x7ffffffc, RZ, 0xc0, !PT ;  /* 0x7ffffffc0b0b7812 */ /* 0x000fe200078ec0ff */
[----:B------:R-:W1:Y:S04]  /*0140*/  LDCU UR5, c[0x0][0x3ac] ;  /* 0x00007580ff0577ac */ /* 0x000e680008000800 */
[----:B------:R-:W-:Y:S02]  /*0150*/  IMAD.MOV R11, RZ, RZ, -R11 ;  /* 0x000000ffff0b7224 */ /* 0x000fe400078e0a0b */
[----:B------:R-:W2:Y:S08]  /*0160*/  LDC.64 R2, c[0x0][0x388] ;  /* 0x0000e200ff027b82 */ /* 0x000eb00000000a00 */
[----:B------:R-:W3:Y:S08]  /*0170*/  LDC.64 R4, c[0x0][0x390] ;  /* 0x0000e400ff047b82 */ /* 0x000ef00000000a00 */
[----:B-1----:R-:W4:Y:S02]  /*0180*/  LDC.64 R6, c[0x0][0x380] ;  /* 0x0000e000ff067b82 */ /* 0x002f240000000a00 */
.L_x_18:
[----:B------:R-:W-:Y:S01]  /*0190*/  ISETP.GE.AND P1, PT, R9, R0, PT ;  /* 0x000000000900720c */ /* 0x000fe20003f26270 */
[----:B------:R-:W-:Y:S01]  /*01a0*/  VIADD R11, R11, 0x4 ;  /* 0x000000040b0b7836 */ /* 0x000fe20000000000 */
[----:B------:R-:W-:Y:S04]  /*01b0*/  BSSY.RECONVERGENT B1, `(.L_x_1) ;  /* 0x00000ec000017945 */ /* 0x000fe80003800200 */
[----:B------:R-:W-:Y:S01]  /*01c0*/  BSSY.RELIABLE B0, `(.L_x_2) ;  /* 0x00000b2000007945 */ /* 0x000fe20003800100 */
[----:B------:R-:W-:-:S06]  /*01d0*/  ISETP.NE.AND P0, PT, R11, RZ, PT ;  /* 0x000000ff0b00720c */ /* 0x000fcc0003f05270 */
[----:B01----:R-:W-:Y:S07]  /*01e0*/  @P1 BRA `(.L_x_3) ;  /* 0x0000000400c41947 */ /* 0x003fee0003800000 */
[-C--:B------:R-:W-:Y:S01]  /*01f0*/  IABS R13, R8.reuse ;  /* 0x00000008000d7213 */ /* 0x080fe20000000000 */
[----:B------:R-:W-:Y:S01]  /*0200*/  BSSY.RECONVERGENT B2, `(.L_x_4) ;  /* 0x0000032000027945 */ /* 0x000fe20003800200 */
[----:B------:R-:W-:Y:S02]  /*0210*/  IABS R19, R9 ;  /* 0x0000000900137213 */ /* 0x000fe40000000000 */
[----:B------:R-:W1:Y:S01]  /*0220*/  I2F.RP R16, R13 ;  /* 0x0000000d00107306 */ /* 0x000e620000209400 */
[----:B------:R-:W-:Y:S02]  /*0230*/  IABS R20, R8 ;  /* 0x0000000800147213 */ /* 0x000fe40000000000 */
[----:B------:R-:W-:-:S05]  /*0240*/  ISETP.GE.AND P3, PT, R9, RZ, PT ;  /* 0x000000ff0900720c */ /* 0x000fca0003f66270 */
[----:B-1----:R-:W1:Y:S02]  /*0250*/  MUFU.RCP R16, R16 ;  /* 0x0000001000107308 */ /* 0x002e640000001000 */
[----:B-1----:R-:W-:Y:S02]  /*0260*/  VIADD R14, R16, 0xffffffe ;  /* 0x0ffffffe100e7836 */ /* 0x002fe40000000000 */
[----:B------:R-:W-:-:S04]  /*0270*/  IMAD.MOV R16, RZ, RZ, -R20 ;  /* 0x000000ffff107224 */ /* 0x000fc800078e0a14 */
[----:B------:R1:W5:Y:S02]  /*0280*/  F2I.FTZ.U32.TRUNC.NTZ R15, R14 ;  /* 0x0000000e000f7305 */ /* 0x000364000021f000 */
[----:B-1----:R-:W-:Y:S02]  /*0290*/  HFMA2 R14, -RZ, RZ, 0, 0 ;  /* 0x00000000ff0e7431 */ /* 0x002fe400000001ff */
[----:B-----5:R-:W-:-:S04]  /*02a0*/  IMAD.MOV R18, RZ, RZ, -R15 ;  /* 0x000000ffff127224 */ /* 0x020fc800078e0a0f */
[----:B------:R-:W-:Y:S02]  /*02b0*/  IMAD R17, R18, R13, RZ ;  /* 0x0000000d12117224 */ /* 0x000fe400078e02ff */
[----:B------:R-:W-:Y:S02]  /*02c0*/  IMAD.MOV.U32 R18, RZ, RZ, R19 ;  /* 0x000000ffff127224 */ /* 0x000fe400078e0013 */
[----:B------:R-:W-:-:S06]  /*02d0*/  IMAD.HI.U32 R15, R15, R17, R14 ;  /* 0x000000110f0f7227 */ /* 0x000fcc00078e000e */
[----:B------:R-:W-:-:S04]  /*02e0*/  IMAD.HI.U32 R15, R15, R18, RZ ;  /* 0x000000120f0f7227 */ /* 0x000fc800078e00ff */
[----:B------:R-:W-:Y:S01]  /*02f0*/  IMAD R14, R15, R16, R18 ;  /* 0x000000100f0e7224 */ /* 0x000fe200078e0212 */
[----:B------:R-:W-:-:S04]  /*0300*/  LOP3.LUT R16, RZ, R8, RZ, 0x33, !PT ;  /* 0x00000008ff107212 */ /* 0x000fc800078e33ff */
[----:B------:R-:W-:-:S13]  /*0310*/  ISETP.GT.U32.AND P1, PT, R13, R14, PT ;  /* 0x0000000e0d00720c */ /* 0x000fda0003f24070 */
[----:B------:R-:W-:-:S04]  /*0320*/  @!P1 IMAD.IADD R14, R14, 0x1, -R13 ;  /* 0x000000010e0e9824 */ /* 0x000fc800078e0a0d */
[----:B------:R-:W-:Y:S01]  /*0330*/  IMAD.IADD R17, R14, 0x1, -R13 ;  /* 0x000000010e117824 */ /* 0x000fe200078e0a0d */
[----:B------:R-:W-:-:S04]  /*0340*/  ISETP.GT.U32.AND P2, PT, R13, R14, PT ;  /* 0x0000000e0d00720c */ /* 0x000fc80003f44070 */
[----:B------:R-:W-:Y:S02]  /*0350*/  SEL R17, R17, R14, !P2 ;  /* 0x0000000e11117207 */ /* 0x000fe40005000000 */
[----:B------:R-:W-:-:S03]  /*0360*/  ISETP.NE.AND P2, PT, R8, RZ, PT ;  /* 0x000000ff0800720c */ /* 0x000fc60003f45270 */
[----:B------:R-:W-:-:S05]  /*0370*/  @!P3 IMAD.MOV R17, RZ, RZ, -R17 ;  /* 0x000000ffff11b224 */ /* 0x000fca00078e0a11 */
[----:B------:R-:W-:-:S04]  /*0380*/  SEL R17, R16, R17, !P2 ;  /* 0x0000001110117207 */ /* 0x000fc80005000000 */
[----:B0-----:R-:W-:-:S13]  /*0390*/  ISETP.GE.AND P3, PT, R17, R12, PT ;  /* 0x0000000c1100720c */ /* 0x001fda0003f66270 */
[----:B------:R-:W-:Y:S05]  /*03a0*/  @P3 BRA `(.L_x_5) ;  /* 0x0000000000303947 */ /* 0x000fea0003800000 */
[----:B------:R-:W-:Y:S01]  /*03b0*/  ISETP.GE.U32.AND P3, PT, R14, R13, PT ;  /* 0x0000000d0e00720c */ /* 0x000fe20003f66070 */
[----:B------:R-:W-:Y:S01]  /*03c0*/  VIADD R14, R15, 0x1 ;  /* 0x000000010f0e7836 */ /* 0x000fe20000000000 */
[----:B------:R-:W-:-:S04]  /*03d0*/  LOP3.LUT R13, R9, R8, RZ, 0x3c, !PT ;  /* 0x00000008090d7212 */ /* 0x000fc800078e3cff */
[----:B------:R-:W-:Y:S02]  /*03e0*/  ISETP.GE.AND P4, PT, R13, RZ, PT ;  /* 0x000000ff0d00720c */ /* 0x000fe40003f86270 */
[----:B------:R-:W-:-:S05]  /*03f0*/  SEL R15, R14, R15, !P1 ;  /* 0x0000000f0e0f7207 */ /* 0x000fca0004800000 */
[----:B------:R-:W-:-:S06]  /*0400*/  @P3 VIADD R15, R15, 0x1 ;  /* 0x000000010f0f3836 */ /* 0x000fcc0000000000 */
[----:B------:R-:W-:-:S04]  /*0410*/  @!P4 IADD3 R15, PT, PT, -R15, RZ, RZ ;  /* 0x000000ff0f0fc210 */ /* 0x000fc80007ffe1ff */
[----:B------:R-:W-:-:S05]  /*0420*/  SEL R15, R16, R15, !P2 ;  /* 0x0000000f100f7207 */ /* 0x000fca0005000000 */
[----:B------:R-:W-:-:S04]  /*0430*/  IMAD R15, R15, R12, R17 ;  /* 0x0000000c0f0f7224 */ /* 0x000fc800078e0211 */
[----:B--2---:R-:W-:-:S05]  /*0440*/  IMAD.WIDE R14, R15, 0x4, R2 ;  /* 0x000000040f0e7825 */ /* 0x004fca00078e0202 */
[----:B------:R1:W5:Y:S01]  /*0450*/  LDG.E R13, desc[UR6][R14.64] ;  /* 0x000000060e0d7981 */ /* 0x000362000c1e1900 */
[----:B------:R-:W-:Y:S05]  /*0460*/  BRA `(.L_x_6) ;  /* 0x00000000002c7947 */ /* 0x000fea0003800000 */
.L_x_5:
[----:B------:R-:W-:Y:S01]  /*0470*/  ISETP.GE.U32.AND P3, PT, R14, R13, PT ;  /* 0x0000000d0e00720c */ /* 0x000fe20003f66070 */
[----:B------:R-:W-:Y:S01]  /*0480*/  @!P1 VIADD R15, R15, 0x1 ;  /* 0x000000010f0f9836 */ /* 0x000fe20000000000 */
[----:B------:R-:W-:Y:S01]  /*0490*/  LOP3.LUT R13, R9, R8, RZ, 0x3c, !PT ;  /* 0x00000008090d7212 */ /* 0x000fe200078e3cff */
[----:B------:R-:W-:-:S03]  /*04a0*/  IMAD.IADD R14, R17, 0x1, -R12 ;  /* 0x00000001110e7824 */ /* 0x000fc600078e0a0c */
[----:B------:R-:W-:-:S07]  /*04b0*/  ISETP.GE.AND P4, PT, R13, RZ, PT ;  /* 0x000000ff0d00720c */ /* 0x000fce0003f86270 */
[----:B------:R-:W-:-:S06]  /*04c0*/  @P3 VIADD R15, R15, 0x1 ;  /* 0x000000010f0f3836 */ /* 0x000fcc0000000000 */
[----:B------:R-:W-:-:S05]  /*04d0*/  @!P4 IMAD.MOV R15, RZ, RZ, -R15 ;  /* 0x000000ffff0fc224 */ /* 0x000fca00078e0a0f */
[----:B------:R-:W-:-:S05]  /*04e0*/  SEL R15, R16, R15, !P2 ;  /* 0x0000000f100f7207 */ /* 0x000fca0005000000 */
[----:B------:R-:W-:-:S04]  /*04f0*/  IMAD R15, R15, UR5, R14 ;  /* 0x000000050f0f7c24 */ /* 0x000fc8000f8e020e */
[----:B---3--:R-:W-:-:S05]  /*0500*/  IMAD.WIDE R14, R15, 0x4, R4 ;  /* 0x000000040f0e7825 */ /* 0x008fca00078e0204 */
[----:B------:R0:W5:Y:S02]  /*0510*/  LDG.E R13, desc[UR6][R14.64] ;  /* 0x000000060e0d7981 */ /* 0x000164000c1e1900 */
.L_x_6:
[----:B------:R-:W-:Y:S05]  /*0520*/  BSYNC.RECONVERGENT B2 ;  /* 0x0000000000027941 */ /* 0x000fea0003800200 */
.L_x_4:
[----:B01--4-:R-:W-:-:S04]  /*0530*/  IMAD.WIDE R14, R9, 0x4, R6 ;  /* 0x00000004090e7825 */ /* 0x013fc800078e0206 */
[----:B------:R-:W-:Y:S01]  /*0540*/  VIADD R9, R9, UR4 ;  /* 0x0000000409097c36 */ /* 0x000fe20008000000 */
[----:B-----5:R0:W-:Y:S04]  /*0550*/  STG.E desc[UR6][R14.64], R13 ;  /* 0x0000000d0e007986 */ /* 0x0201e8000c101906 */
[----:B------:R-:W-:-:S13]  /*0560*/  ISETP.GE.AND P1, PT, R9, R0, PT ;  /* 0x000000000900720c */ /* 0x000fda0003f26270 */
[----:B0-----:R-:W-:Y:S05]  /*0570*/  @P1 BRA `(.L_x_7) ;  /* 0x0000000400cc1947 */ /* 0x001fea0003800000 */
[-C--:B------:R-:W-:Y:S01]  /*0580*/  IABS R13, R8.reuse ;  /* 0x00000008000d7213 */ /* 0x080fe20000000000 */
[----:B------:R-:W-:Y:S01]  /*0590*/  BSSY.RECONVERGENT B2, `(.L_x_8) ;  /* 0x0000033000027945 */ /* 0x000fe20003800200 */
[----:B------:R-:W-:Y:S02]  /*05a0*/  IABS R19, R9 ;  /* 0x0000000900137213 */ /* 0x000fe40000000000 */
[----:B------:R-:W0:Y:S01]  /*05b0*/  I2F.RP R16, R13 ;  /* 0x0000000d00107306 */ /* 0x000e220000209400 */
[----:B------:R-:W-:Y:S02]  /*05c0*/  IABS R20, R8 ;  /* 0x0000000800147213 */ /* 0x000fe40000000000 */
[----:B------:R-:W-:-:S05]  /*05d0*/  ISETP.GE.AND P3, PT, R9, RZ, PT ;  /* 0x000000ff0900720c */ /* 0x000fca0003f66270 */
[----:B0-----:R-:W0:Y:S02]  /*05e0*/  MUFU.RCP R16, R16 ;  /* 0x0000001000107308 */ /* 0x001e240000001000 */
[----:B0-----:R-:W-:Y:S01]  /*05f0*/  VIADD R14, R16, 0xffffffe ;  /* 0x0ffffffe100e7836 */ /* 0x001fe20000000000 */
[----:B------:R-:W-:-:S05]  /*0600*/  LOP3.LUT R16, RZ, R8, RZ, 0x33, !PT ;  /* 0x00000008ff107212 */ /* 0x000fca00078e33ff */
[----:B------:R0:W1:Y:S02]  /*0610*/  F2I.FTZ.U32.TRUNC.NTZ R15, R14 ;  /* 0x0000000e000f7305 */ /* 0x000064000021f000 */
[----:B0-----:R-:W-:Y:S01]  /*0620*/  IMAD.MOV.U32 R14, RZ, RZ, RZ ;  /* 0x000000ffff0e7224 */ /* 0x001fe200078e00ff */
[----:B-1----:R-:W-:-:S05]  /*0630*/  IADD3 R18, PT, PT, RZ, -R15, RZ ;  /* 0x8000000fff127210 */ /* 0x002fca0007ffe0ff */
[----:B------:R-:W-:Y:S02]  /*0640*/  IMAD R17, R18, R13, RZ ;  /* 0x0000000d12117224 */ /* 0x000fe400078e02ff */
[----:B------:R-:W-:Y:S02]  /*0650*/  IMAD.MOV.U32 R18, RZ, RZ, R19 ;  /* 0x000000ffff127224 */ /* 0x000fe400078e0013 */
[----:B------:R-:W-:-:S04]  /*0660*/  IMAD.HI.U32 R17, R15, R17, R14 ;  /* 0x000000110f117227 */ /* 0x000fc800078e000e */
[----:B------:R-:W-:Y:S02]  /*0670*/  IMAD.MOV R15, RZ, RZ, -R20 ;  /* 0x000000ffff0f7224 */ /* 0x000fe400078e0a14 */
[----:B------:R-:W-:-:S04]  /*0680*/  IMAD.HI.U32 R17, R17, R18, RZ ;  /* 0x0000001211117227 */ /* 0x000fc800078e00ff */
[----:B------:R-:W-:-:S05]  /*0690*/  IMAD R18, R17, R15, R18 ;  /* 0x0000000f11127224 */ /* 0x000fca00078e0212 */
        /* <DEDUP_REMOVED lines=8> */
[----:B------:R-:W-:-:S13]  /*0720*/  ISETP.GE.AND P3, PT, R15, R12, PT ;  /* 0x0000000c0f00720c */ /* 0x000fda0003f66270 */
[----:B------:R-:W-:Y:S05]  /*0730*/  @!P3 BRA `(.L_x_9) ;  /* 0x000000000034b947 */ /* 0x000fea0003800000 */
[----:B------:R-:W-:Y:S02]  /*0740*/  ISETP.GE.U32.AND P3, PT, R18, R13, PT ;  /* 0x0000000d1200720c */ /* 0x000fe40003f66070 */
[----:B------:R-:W-:Y:S02]  /*0750*/  LOP3.LUT R13, R9, R8, RZ, 0x3c, !PT ;  /* 0x00000008090d7212 */ /* 0x000fe400078e3cff */
[----:B------:R-:W-:Y:S02]  /*0760*/  IADD3 R14, PT, PT, R17, 0x1, RZ ;  /* 0x00000001110e7810 */ /* 0x000fe40007ffe0ff */
[----:B------:R-:W-:Y:S02]  /*0770*/  ISETP.GE.AND P4, PT, R13, RZ, PT ;  /* 0x000000ff0d00720c */ /* 0x000fe40003f86270 */
[----:B------:R-:W-:Y:S01]  /*0780*/  SEL R13, R14, R17, !P1 ;  /* 0x000000110e0d7207 */ /* 0x000fe20004800000 */
[----:B------:R-:W-:-:S04]  /*0790*/  IMAD.IADD R14, R15, 0x1, -R12 ;  /* 0x000000010f0e7824 */ /* 0x000fc800078e0a0c */
[----:B------:R-:W-:-:S06]  /*07a0*/  @P3 VIADD R13, R13, 0x1 ;  /* 0x000000010d0d3836 */ /* 0x000fcc0000000000 */
[----:B------:R-:W-:-:S05]  /*07b0*/  @!P4 IMAD.MOV R13, RZ, RZ, -R13 ;  /* 0x000000ffff0dc224 */ /* 0x000fca00078e0a0d */
[----:B------:R-:W-:-:S05]  /*07c0*/  SEL R13, R16, R13, !P2 ;  /* 0x0000000d100d7207 */ /* 0x000fca0005000000 */
[----:B------:R-:W-:-:S04]  /*07d0*/  IMAD R13, R13, UR5, R14 ;  /* 0x000000050d0d7c24 */ /* 0x000fc8000f8e020e */
[----:B---3--:R-:W-:-:S05]  /*07e0*/  IMAD.WIDE R14, R13, 0x4, R4 ;  /* 0x000000040d0e7825 */ /* 0x008fca00078e0204 */
[----:B------:R0:W5:Y:S01]  /*07f0*/  LDG.E R13, desc[UR6][R14.64] ;  /* 0x000000060e0d7981 */ /* 0x000162000c1e1900 */
[----:B------:R-:W-:Y:S05]  /*0800*/  BRA `(.L_x_10) ;  /* 0x00000000002c7947 */ /* 0x000fea0003800000 */
.L_x_9:
[----:B------:R-:W-:Y:S01]  /*0810*/  ISETP.GE.U32.AND P3, PT, R18, R13, PT ;  /* 0x0000000d1200720c */ /* 0x000fe20003f66070 */
[----:B------:R-:W-:Y:S01]  /*0820*/  @!P1 VIADD R17, R17, 0x1 ;  /* 0x0000000111119836 */ /* 0x000fe20000000000 */
[----:B------:R-:W-:-:S04]  /*0830*/  LOP3.LUT R13, R9, R8, RZ, 0x3c, !PT ;  /* 0x00000008090d7212 */ /* 0x000fc800078e3cff */
[----:B------:R-:W-:-:S07]  /*0840*/  ISETP.GE.AND P4, PT, R13, RZ, PT ;  /* 0x000000ff0d00720c */ /* 0x000fce0003f86270 */
[----:B------:R-:W-:-:S04]  /*0850*/  @P3 VIADD R17, R17, 0x1 ;  /* 0x0000000111113836 */ /* 0x000fc80000000000 */
[----:B------:R-:W-:-:S05]  /*0860*/  IMAD.MOV.U32 R13, RZ, RZ, R17 ;  /* 0x000000ffff0d7224 */ /* 0x000fca00078e0011 */
[----:B------:R-:W-:-:S04]  /*0870*/  @!P4 IADD3 R13, PT, PT, -R13, RZ, RZ ;  /* 0x000000ff0d0dc210 */ /* 0x000fc80007ffe1ff */
[----:B------:R-:W-:-:S05]  /*0880*/  SEL R13, R16, R13, !P2 ;  /* 0x0000000d100d7207 */ /* 0x000fca0005000000 */
[----:B------:R-:W-:-:S04]  /*0890*/  IMAD R13, R13, R12, R15 ;  /* 0x0000000c0d0d7224 */ /* 0x000fc800078e020f */
[----:B--2---:R-:W-:-:S05]  /*08a0*/  IMAD.WIDE R14, R13, 0x4, R2 ;  /* 0x000000040d0e7825 */ /* 0x004fca00078e0202 */
[----:B------:R1:W5:Y:S02]  /*08b0*/  LDG.E R13, desc[UR6][R14.64] ;  /* 0x000000060e0d7981 */ /* 0x000364000c1e1900 */
.L_x_10:
[----:B------:R-:W-:Y:S05]  /*08c0*/  BSYNC.RECONVERGENT B2 ;  /* 0x0000000000027941 */ /* 0x000fea0003800200 */
.L_x_8:
[----:B01----:R-:W-:-:S04]  /*08d0*/  IMAD.WIDE R14, R9, 0x4, R6 ;  /* 0x00000004090e7825 */ /* 0x003fc800078e0206 */
[----:B------:R-:W-:Y:S01]  /*08e0*/  VIADD R9, R9, UR4 ;  /* 0x0000000409097c36 */ /* 0x000fe20008000000 */
[----:B-----5:R1:W-:Y:S06]  /*08f0*/  STG.E desc[UR6][R14.64], R13 ;  /* 0x0000000d0e007986 */ /* 0x0203ec000c101906 */
.L_x_3:
[----:B------:R-:W-:-:S13]  /*0900*/  ISETP.GE.AND P1, PT, R9, R0, PT ;  /* 0x000000000900720c */ /* 0x000fda0003f26270 */
[----:B------:R-:W-:Y:S05]  /*0910*/  @P1 BREAK.RELIABLE B0 ;  /* 0x0000000000001942 */ /* 0x000fea0003800100 */
[----:B------:R-:W-:Y:S05]  /*0920*/  @P1 BRA `(.L_x_11) ;  /* 0x0000000400d01947 */ /* 0x000fea0003800000 */
[-C--:B-1----:R-:W-:Y:S01]  /*0930*/  IABS R13, R8.reuse ;  /* 0x00000008000d7213 */ /* 0x082fe20000000000 */
[----:B------:R-:W-:Y:S01]  /*0940*/  BSSY.RECONVERGENT B2, `(.L_x_12) ;  /* 0x0000033000027945 */ /* 0x000fe20003800200 */
[----:B------:R-:W-:Y:S02]  /*0950*/  IABS R19, R9 ;  /* 0x0000000900137213 */ /* 0x000fe40000000000 */
[----:B------:R-:W1:Y:S01]  /*0960*/  I2F.RP R16, R13 ;  /* 0x0000000d00107306 */ /* 0x000e620000209400 */
[----:B------:R-:W-:Y:S02]  /*0970*/  IABS R20, R8 ;  /* 0x0000000800147213 */ /* 0x000fe40000000000 */
[----:B------:R-:W-:-:S05]  /*0980*/  ISETP.GE.AND P3, PT, R9, RZ, PT ;  /* 0x000000ff0900720c */ /* 0x000fca0003f66270 */
[----:B-1----:R-:W1:Y:S02]  /*0990*/  MUFU.RCP R16, R16 ;  /* 0x0000001000107308 */ /* 0x002e640000001000 */
[----:B-1----:R-:W-:Y:S01]  /*09a0*/  VIADD R14, R16, 0xffffffe ;  /* 0x0ffffffe100e7836 */ /* 0x002fe20000000000 */
[----:B------:R-:W-:-:S05]  /*09b0*/  LOP3.LUT R16, RZ, R8, RZ, 0x33, !PT ;  /* 0x00000008ff107212 */ /* 0x000fca00078e33ff */
[----:B------:R1:W5:Y:S02]  /*09c0*/  F2I.FTZ.U32.TRUNC.NTZ R15, R14 ;  /* 0x0000000e000f7305 */ /* 0x000364000021f000 */
[----:B-1----:R-:W-:Y:S02]  /*09d0*/  IMAD.MOV.U32 R14, RZ, RZ, RZ ;  /* 0x000000ffff0e7224 */ /* 0x002fe400078e00ff */
[----:B-----5:R-:W-:-:S04]  /*09e0*/  IMAD.MOV R18, RZ, RZ, -R15 ;  /* 0x000000ffff127224 */ /* 0x020fc800078e0a0f */
[----:B------:R-:W-:Y:S02]  /*09f0*/  IMAD R17, R18, R13, RZ ;  /* 0x0000000d12117224 */ /* 0x000fe400078e02ff */
[----:B------:R-:W-:Y:S02]  /*0a00*/  IMAD.MOV.U32 R18, RZ, RZ, R19 ;  /* 0x000000ffff127224 */ /* 0x000fe400078e0013 */
[----:B------:R-:W-:-:S04]  /*0a10*/  IMAD.HI.U32 R17, R15, R17, R14 ;  /* 0x000000110f117227 */ /* 0x000fc800078e000e */
[----:B------:R-:W-:Y:S02]  /*0a20*/  IMAD.MOV R15, RZ, RZ, -R20 ;  /* 0x000000ffff0f7224 */ /* 0x000fe400078e0a14 */
[----:B------:R-:W-:-:S04]  /*0a30*/  IMAD.HI.U32 R17, R17, R18, RZ ;  /* 0x0000001211117227 */ /* 0x000fc800078e00ff */
[----:B------:R-:W-:-:S05]  /*0a40*/  IMAD R18, R17, R15, R18 ;  /* 0x0000000f11127224 */ /* 0x000fca00078e0212 */
[----:B------:R-:W-:-:S13]  /*0a50*/  ISETP.GT.U32.AND P1, PT, R13, R18, PT ;  /* 0x000000120d00720c */ /* 0x000fda0003f24070 */
[----:B------:R-:W-:-:S04]  /*0a60*/  @!P1 IADD3 R18, PT, PT, R18, -R13, RZ ;  /* 0x8000000d12129210 */ /* 0x000fc80007ffe0ff */
[----:B------:R-:W-:Y:S01]  /*0a70*/  ISETP.GT.U32.AND P2, PT, R13, R18, PT ;  /* 0x000000120d00720c */ /* 0x000fe20003f44070 */
[----:B------:R-:W-:-:S05]  /*0a80*/  IMAD.IADD R15, R18, 0x1, -R13 ;  /* 0x00000001120f7824 */ /* 0x000fca00078e0a0d */
[----:B------:R-:W-:Y:S02]  /*0a90*/  SEL R14, R15, R18, !P2 ;  /* 0x000000120f0e7207 */ /* 0x000fe40005000000 */
[----:B------:R-:W-:-:S03]  /*0aa0*/  ISETP.NE.AND P2, PT, R8, RZ, PT ;  /* 0x000000ff0800720c */ /* 0x000fc60003f45270 */
[----:B------:R-:W-:-:S05]  /*0ab0*/  @!P3 IMAD.MOV R14, RZ, RZ, -R14 ;  /* 0x000000ffff0eb224 */ /* 0x000fca00078e0a0e */
[----:B------:R-:W-:-:S04]  /*0ac0*/  SEL R15, R16, R14, !P2 ;  /* 0x0000000e100f7207 */ /* 0x000fc80005000000 */
[----:B0-----:R-:W-:-:S13]  /*0ad0*/  ISETP.GE.AND P3, PT, R15, R12, PT ;  /* 0x0000000c0f00720c */ /* 0x001fda0003f66270 */
[----:B------:R-:W-:Y:S05]  /*0ae0*/  @!P3 BRA `(.L_x_13) ;  /* 0x000000000034b947 */ /* 0x000fea0003800000 */
[----:B------:R-:W-:Y:S01]  /*0af0*/  ISETP.GE.U32.AND P3, PT, R18, R13, PT ;  /* 0x0000000d1200720c */ /* 0x000fe20003f66070 */
[----:B------:R-:W-:Y:S01]  /*0b00*/  VIADD R14, R17, 0x1 ;  /* 0x00000001110e7836 */ /* 0x000fe20000000000 */
[----:B------:R-:W-:-:S04]  /*0b10*/  LOP3.LUT R13, R9, R8, RZ, 0x3c, !PT ;  /* 0x00000008090d7212 */ /* 0x000fc800078e3cff */
[----:B------:R-:W-:Y:S02]  /*0b20*/  ISETP.GE.AND P4, PT, R13, RZ, PT ;  /* 0x000000ff0d00720c */ /* 0x000fe40003f86270 */
[----:B------:R-:W-:Y:S02]  /*0b30*/  SEL R13, R14, R17, !P1 ;  /* 0x000000110e0d7207 */ /* 0x000fe40004800000 */
[----:B------:R-:W-:-:S03]  /*0b40*/  IADD3 R14, PT, PT, R15, -R12, RZ ;  /* 0x8000000c0f0e7210 */ /* 0x000fc60007ffe0ff */
[----:B------:R-:W-:-:S06]  /*0b50*/  @P3 VIADD R13, R13, 0x1 ;  /* 0x000000010d0d3836 */ /* 0x000fcc0000000000 */
[----:B------:R-:W-:-:S05]  /*0b60*/  @!P4 IMAD.MOV R13, RZ, RZ, -R13 ;  /* 0x000000ffff0dc224 */ /* 0x000fca00078e0a0d */
[----:B------:R-:W-:-:S05]  /*0b70*/  SEL R13, R16, R13, !P2 ;  /* 0x0000000d100d7207 */ /* 0x000fca0005000000 */
[----:B------:R-:W-:-:S04]  /*0b80*/  IMAD R13, R13, UR5, R14 ;  /* 0x000000050d0d7c24 */ /* 0x000fc8000f8e020e */
[----:B---3--:R-:W-:-:S05]  /*0b90*/  IMAD.WIDE R14, R13, 0x4, R4 ;  /* 0x000000040d0e7825 */ /* 0x008fca00078e0204 */
[----:B------:R0:W5:Y:S01]  /*0ba0*/  LDG.E R13, desc[UR6][R14.64] ;  /* 0x000000060e0d7981 */ /* 0x000162000c1e1900 */
[----:B------:R-:W-:Y:S05]  /*0bb0*/  BRA `(.L_x_14) ;  /* 0x00000000002c7947 */ /* 0x000fea0003800000 */
.L_x_13:
[----:B------:R-:W-:Y:S01]  /*0bc0*/  ISETP.GE.U32.AND P3, PT, R18, R13, PT ;  /* 0x0000000d1200720c */ /* 0x000fe20003f66070 */
[----:B------:R-:W-:Y:S01]  /*0bd0*/  @!P1 VIADD R17, R17, 0x1 ;  /* 0x0000000111119836 */ /* 0x000fe20000000000 */
[----:B------:R-:W-:-:S04]  /*0be0*/  LOP3.LUT R13, R9, R8, RZ, 0x3c, !PT ;  /* 0x00000008090d7212 */ /* 0x000fc800078e3cff */
[----:B------:R-:W-:-:S07]  /*0bf0*/  ISETP.GE.AND P4, PT, R13, RZ, PT ;  /* 0x000000ff0d00720c */ /* 0x000fce0003f86270 */
[----:B------:R-:W-:-:S04]  /*0c00*/  @P3 VIADD R17, R17, 0x1 ;  /* 0x0000000111113836 */ /* 0x000fc80000000000 */
[----:B------:R-:W-:-:S04]  /*0c10*/  IMAD.MOV.U32 R13, RZ, RZ, R17 ;  /* 0x000000ffff0d7224 */ /* 0x000fc800078e0011 */
[----:B------:R-:W-:-:S05]  /*0c20*/  @!P4 IMAD.MOV R13, RZ, RZ, -R13 ;  /* 0x000000ffff0dc224 */ /* 0x000fca00078e0a0d */
[----:B------:R-:W-:-:S05]  /*0c30*/  SEL R13, R16, R13, !P2 ;  /* 0x0000000d100d7207 */ /* 0x000fca0005000000 */
[----:B------:R-:W-:-:S04]  /*0c40*/  IMAD R13, R13, R12, R15 ;  /* 0x0000000c0d0d7224 */ /* 0x000fc800078e020f */
[----:B--2---:R-:W-:-:S05]  /*0c50*/  IMAD.WIDE R14, R13, 0x4, R2 ;  /* 0x000000040d0e7825 */ /* 0x004fca00078e0202 */
[----:B------:R1:W5:Y:S02]  /*0c60*/  LDG.E R13, desc[UR6][R14.64] ;  /* 0x000000060e0d7981 */ /* 0x000364000c1e1900 */
.L_x_14:
[----:B------:R-:W-:Y:S05]  /*0c70*/  BSYNC.RECONVERGENT B2 ;  /* 0x0000000000027941 */ /* 0x000fea0003800200 */
.L_x_12:
[----:B01--4-:R-:W-:-:S04]  /*0c80*/  IMAD.WIDE R14, R9, 0x4, R6 ;  /* 0x00000004090e7825 */ /* 0x013fc800078e0206 */
[----:B------:R-:W-:Y:S01]  /*0c90*/  VIADD R9, R9, UR4 ;  /* 0x0000000409097c36 */ /* 0x000fe20008000000 */
[----:B-----5:R0:W-:Y:S06]  /*0ca0*/  STG.E desc[UR6][R14.64], R13 ;  /* 0x0000000d0e007986 */ /* 0x0201ec000c101906 */
.L_x_7:
[----:B------:R-:W-:-:S13]  /*0cb0*/  ISETP.GE.AND P1, PT, R9, R0, PT ;  /* 0x000000000900720c */ /* 0x000fda0003f26270 */
[----:B------:R-:W-:Y:S05]  /*0cc0*/  @P1 BREAK.RELIABLE B0 ;  /* 0x0000000000001942 */ /* 0x000fea0003800100 */
[----:B------:R-:W-:Y:S05]  /*0cd0*/  @P1 BRA `(.L_x_11) ;  /* 0x0000000000e41947 */ /* 0x000fea0003800000 */
[----:B------:R-:W-:Y:S05]  /*0ce0*/  BSYNC.RELIABLE B0 ;  /* 0x0000000000007941 */ /* 0x000fea0003800100 */
.L_x_2:
[-C--:B0-----:R-:W-:Y:S01]  /*0cf0*/  IABS R13, R8.reuse ;  /* 0x00000008000d7213 */ /* 0x081fe20000000000 */
[----:B------:R-:W-:Y:S01]  /*0d00*/  BSSY.RECONVERGENT B0, `(.L_x_15) ;  /* 0x0000033000007945 */ /* 0x000fe20003800200 */
[----:B------:R-:W-:Y:S02]  /*0d10*/  IABS R19, R9 ;  /* 0x0000000900137213 */ /* 0x000fe40000000000 */
[----:B------:R-:W0:Y:S01]  /*0d20*/  I2F.RP R16, R13 ;  /* 0x0000000d00107306 */ /* 0x000e220000209400 */
[----:B------:R-:W-:Y:S02]  /*0d30*/  IABS R20, R8 ;  /* 0x0000000800147213 */ /* 0x000fe40000000000 */
[----:B------:R-:W-:-:S05]  /*0d40*/  ISETP.GE.AND P3, PT, R9, RZ, PT ;  /* 0x000000ff0900720c */ /* 0x000fca0003f66270 */
[----:B0-----:R-:W0:Y:S02]  /*0d50*/  MUFU.RCP R16, R16 ;  /* 0x0000001000107308 */ /* 0x001e240000001000 */
[----:B0-----:R-:W-:Y:S02]  /*0d60*/  IADD3 R14, PT, PT, R16, 0xffffffe, RZ ;  /* 0x0ffffffe100e7810 */ /* 0x001fe40007ffe0ff */
[----:B------:R-:W-:-:S04]  /*0d70*/  LOP3.LUT R16, RZ, R8, RZ, 0x33, !PT ;  /* 0x00000008ff107212 */ /* 0x000fc800078e33ff */
[----:B------:R0:W1:Y:S02]  /*0d80*/  F2I.FTZ.U32.TRUNC.NTZ R15, R14 ;  /* 0x0000000e000f7305 */ /* 0x000064000021f000 */
[----:B0-----:R-:W-:Y:S02]  /*0d90*/  IMAD.MOV.U32 R14, RZ, RZ, RZ ;  /* 0x000000ffff0e7224 */ /* 0x001fe400078e00ff */
[----:B-1----:R-:W-:-:S04]  /*0da0*/  IMAD.MOV R18, RZ, RZ, -R15 ;  /* 0x000000ffff127224 */ /* 0x002fc800078e0a0f */
[----:B------:R-:W-:Y:S02]  /*0db0*/  IMAD R17, R18, R13, RZ ;  /* 0x0000000d12117224 */ /* 0x000fe400078e02ff */
[----:B------:R-:W-:Y:S02]  /*0dc0*/  IMAD.MOV.U32 R18, RZ, RZ, R19 ;  /* 0x000000ffff127224 */ /* 0x000fe400078e0013 */
[----:B------:R-:W-:-:S04]  /*0dd0*/  IMAD.HI.U32 R17, R15, R17, R14 ;  /* 0x000000110f117227 */ /* 0x000fc800078e000e */
[----:B------:R-:W-:Y:S02]  /*0de0*/  IMAD.MOV R15, RZ, RZ, -R20 ;  /* 0x000000ffff0f7224 */ /* 0x000fe400078e0a14 */
[----:B------:R-:W-:-:S04]  /*0df0*/  IMAD.HI.U32 R17, R17, R18, RZ ;  /* 0x0000001211117227 */ /* 0x000fc800078e00ff */
[----:B------:R-:W-:-:S05]  /*0e00*/  IMAD R18, R17, R15, R18 ;  /* 0x0000000f11127224 */ /* 0x000fca00078e0212 */
[----:B------:R-:W-:-:S13]  /*0e10*/  ISETP.GT.U32.AND P1, PT, R13, R18, PT ;  /* 0x000000120d00720c */ /* 0x000fda0003f24070 */
[----:B------:R-:W-:-:S05]  /*0e20*/  @!P1 IMAD.IADD R18, R18, 0x1, -R13 ;  /* 0x0000000112129824 */ /* 0x000fca00078e0a0d */
[----:B------:R-:W-:Y:S02]  /*0e30*/  ISETP.GT.U32.AND P2, PT, R13, R18, PT ;  /* 0x000000120d00720c */ /* 0x000fe40003f44070 */
[----:B------:R-:W-:-:S04]  /*0e40*/  IADD3 R15, PT, PT, R18, -R13, RZ ;  /* 0x8000000d120f7210 */ /* 0x000fc80007ffe0ff */
[----:B------:R-:W-:Y:S02]  /*0e50*/  SEL R14, R15, R18, !P2 ;  /* 0x000000120f0e7207 */ /* 0x000fe40005000000 */
[----:B------:R-:W-:-:S03]  /*0e60*/  ISETP.NE.AND P2, PT, R8, RZ, PT ;  /* 0x000000ff0800720c */ /* 0x000fc60003f45270 */
[----:B------:R-:W-:-:S05]  /*0e70*/  @!P3 IMAD.MOV R14, RZ, RZ, -R14 ;  /* 0x000000ffff0eb224 */ /* 0x000fca00078e0a0e */
[----:B------:R-:W-:-:S04]  /*0e80*/  SEL R15, R16, R14, !P2 ;  /* 0x0000000e100f7207 */ /* 0x000fc80005000000 */
[----:B------:R-:W-:-:S13]  /*0e90*/  ISETP.GE.AND P3, PT, R15, R12, PT ;  /* 0x0000000c0f00720c */ /* 0x000fda0003f66270 */
[----:B------:R-:W-:Y:S05]  /*0ea0*/  @!P3 BRA `(.L_x_16) ;  /* 0x000000000034b947 */ /* 0x000fea0003800000 */
[----:B------:R-:W-:Y:S01]  /*0eb0*/  ISETP.GE.U32.AND P3, PT, R18, R13, PT ;  /* 0x0000000d1200720c */ /* 0x000fe20003f66070 */
[----:B------:R-:W-:Y:S01]  /*0ec0*/  VIADD R14, R17, 0x1 ;  /* 0x00000001110e7836 */ /* 0x000fe20000000000 */
[----:B------:R-:W-:-:S04]  /*0ed0*/  LOP3.LUT R13, R9, R8, RZ, 0x3c, !PT ;  /* 0x00000008090d7212 */ /* 0x000fc800078e3cff */
        /* <DEDUP_REMOVED lines=10> */
.L_x_16:
[----:B------:R-:W-:Y:S02]  /*0f80*/  ISETP.GE.U32.AND P3, PT, R18, R13, PT ;  /* 0x0000000d1200720c */ /* 0x000fe40003f66070 */
[----:B------:R-:W-:Y:S02]  /*0f90*/  LOP3.LUT R13, R9, R8, RZ, 0x3c, !PT ;  /* 0x00000008090d7212 */ /* 0x000fe400078e3cff */
[----:B------:R-:W-:Y:S02]  /*0fa0*/  @!P1 IADD3 R17, PT, PT, R17, 0x1, RZ ;  /* 0x0000000111119810 */ /* 0x000fe40007ffe0ff */
        /* <DEDUP_REMOVED lines=8> */
.L_x_17:
[----:B------:R-:W-:Y:S05]  /*1030*/  BSYNC.RECONVERGENT B0 ;  /* 0x0000000000007941 */ /* 0x000fea0003800200 */
.L_x_15:
[----:B01----:R-:W-:-:S04]  /*1040*/  IMAD.WIDE R14, R9, 0x4, R6 ;  /* 0x00000004090e7825 */ /* 0x003fc800078e0206 */
[----:B------:R-:W-:Y:S01]  /*1050*/  VIADD R9, R9, UR4 ;  /* 0x0000000409097c36 */ /* 0x000fe20008000000 */
[----:B-----5:R0:W-:Y:S06]  /*1060*/  STG.E desc[UR6][R14.64], R13 ;  /* 0x0000000d0e007986 */ /* 0x0201ec000c101906 */
.L_x_11:
[----:B------:R-:W-:Y:S05]  /*1070*/  BSYNC.RECONVERGENT B1 ;  /* 0x0000000000017941 */ /* 0x000fea0003800200 */
.L_x_1:
[----:B------:R-:W-:Y:S05]  /*1080*/  WARPSYNC.ALL ;  /* 0x0000000000007948 */ /* 0x000fea0003800000 */
[----:B------:R-:W-:Y:S05]  /*1090*/  @P0 BRA `(.L_x_18) ;  /* 0xfffffff0003c0947 */ /* 0x000fea000383ffff */
.L_x_0:
[----:B------:R-:W-:-:S13]  /*10a0*/  ISETP.NE.AND P0, PT, R10, RZ, PT ;  /* 0x000000ff0a00720c */ /* 0x000fda0003f05270 */
[----:B------:R-:W-:Y:S05]  /*10b0*/  @!P0 EXIT ;  /* 0x000000000000894d */ /* 0x000fea0003800000 */
[----:B------:R-:W0:Y:S01]  /*10c0*/  LDC R11, c[0x0][0x3a8] ;  /* 0x0000ea00ff0b7b82 */ /* 0x000e220000000800 */
[----:B------:R-:W-:Y:S01]  /*10d0*/  IMAD.MOV R10, RZ, RZ, -R10 ;  /* 0x000000ffff0a7224 */ /* 0x000fe200078e0a0a */
[----:B------:R-:W0:Y:S06]  /*10e0*/  LDCU UR5, c[0x0][0x3ac] ;  /* 0x00007580ff0577ac */ /* 0x000e2c0008000800 */
[----:B--2---:R-:W2:Y:S08]  /*10f0*/  LDC.64 R2, c[0x0][0x388] ;  /* 0x0000e200ff027b82 */ /* 0x004eb00000000a00 */
[----:B---3--:R-:W3:Y:S08]  /*1100*/  LDC.64 R4, c[0x0][0x390] ;  /* 0x0000e400ff047b82 */ /* 0x008ef00000000a00 */
[----:B----4-:R-:W4:Y:S02]  /*1110*/  LDC.64 R6, c[0x0][0x380] ;  /* 0x0000e000ff067b82 */ /* 0x010f240000000a00 */
.L_x_24:
[----:B------:R-:W-:Y:S01]  /*1120*/  ISETP.GE.AND P1, PT, R9, R0, PT ;  /* 0x000000000900720c */ /* 0x000fe20003f26270 */
[----:B------:R-:W-:Y:S01]  /*1130*/  BSSY.RECONVERGENT B0, `(.L_x_19) ;  /* 0x000003b000007945 */ /* 0x000fe20003800200 */
[----:B------:R-:W-:-:S04]  /*1140*/  IADD3 R10, PT, PT, R10, 0x1, RZ ;  /* 0x000000010a0a7810 */ /* 0x000fc80007ffe0ff */
[----:B------:R-:W-:-:S07]  /*1150*/  ISETP.NE.AND P0, PT, R10, RZ, PT ;  /* 0x000000ff0a00720c */ /* 0x000fce0003f05270 */
[----:B------:R-:W-:Y:S06]  /*1160*/  @P1 BRA `(.L_x_20) ;  /* 0x0000000000dc1947 */ /* 0x000fec0003800000 */
[-C--:B0-----:R-:W-:Y:S01]  /*1170*/  IABS R12, R8.reuse ;  /* 0x00000008000c7213 */ /* 0x081fe20000000000 */
[----:B------:R-:W-:Y:S01]  /*1180*/  BSSY.RECONVERGENT B1, `(.L_x_21) ;  /* 0x0000032000017945 */ /* 0x000fe20003800200 */
[----:B------:R-:W-:Y:S02]  /*1190*/  IABS R16, R9 ;  /* 0x0000000900107213 */ /* 0x000fe40000000000 */
[----:B-1----:R-:W0:Y:S01]  /*11a0*/  I2F.RP R13, R12 ;  /* 0x0000000c000d7306 */ /* 0x002e220000209400 */
[-C--:B------:R-:W-:Y:S02]  /*11b0*/  IABS R18, R8.reuse ;  /* 0x0000000800127213 */ /* 0x080fe40000000000 */
[----:B------:R-:W-:Y:S02]  /*11c0*/  ISETP.GE.AND P3, PT, R9, RZ, PT ;  /* 0x000000ff0900720c */ /* 0x000fe40003f66270 */
[----:B------:R-:W-:-:S03]  /*11d0*/  LOP3.LUT R19, RZ, R8, RZ, 0x33, !PT ;  /* 0x00000008ff137212 */ /* 0x000fc600078e33ff */
[----:B0-----:R-:W0:Y:S02]  /*11e0*/  MUFU.RCP R13, R13 ;  /* 0x0000000d000d7308 */ /* 0x001e240000001000 */
[----:B0-----:R-:W-:Y:S02]  /*11f0*/  VIADD R14, R13, 0xffffffe ;  /* 0x0ffffffe0d0e7836 */ /* 0x001fe40000000000 */
[----:B------:R-:W-:-:S04]  /*1200*/  IMAD.MOV R13, RZ, RZ, -R18 ;  /* 0x000000ffff0d7224 */ /* 0x000fc800078e0a12 */
[----:B------:R0:W1:Y:S02]  /*1210*/  F2I.FTZ.U32.TRUNC.NTZ R15, R14 ;  /* 0x0000000e000f7305 */ /* 0x000064000021f000 */
[----:B0-----:R-:W-:Y:S02]  /*1220*/  IMAD.MOV.U32 R14, RZ, RZ, RZ ;  /* 0x000000ffff0e7224 */ /* 0x001fe400078e00ff */
[----:B-1----:R-:W-:-:S04]  /*1230*/  IMAD.MOV R17, RZ, RZ, -R15 ;  /* 0x000000ffff117224 */ /* 0x002fc800078e0a0f */
[----:B------:R-:W-:-:S04]  /*1240*/  IMAD R17, R17, R12, RZ ;  /* 0x0000000c11117224 */ /* 0x000fc800078e02ff */
[----:B------:R-:W-:-:S06]  /*1250*/  IMAD.HI.U32 R17, R15, R17, R14 ;  /* 0x000000110f117227 */ /* 0x000fcc00078e000e */
        /* <DEDUP_REMOVED lines=13> */
[----:B------:R-:W-:Y:S01]  /*1330*/  IMAD.IADD R13, R14, 0x1, -R11 ;  /* 0x000000010e0d7824 */ /* 0x000fe200078e0a0b */
[----:B------:R-:W-:-:S04]  /*1340*/  LOP3.LUT R12, R9, R8, RZ, 0x3c, !PT ;  /* 0x00000008090c7212 */ /* 0x000fc800078e3cff */
[----:B------:R-:W-:Y:S01]  /*1350*/  ISETP.GE.AND P4, PT, R12, RZ, PT ;  /* 0x000000ff0c00720c */ /* 0x000fe20003f86270 */
[----:B------:R-:W-:-:S05]  /*1360*/  VIADD R12, R17, 0x1 ;  /* 0x00000001110c7836 */ /* 0x000fca0000000000 */
[----:B------:R-:W-:-:S05]  /*1370*/  SEL R12, R12, R17, !P1 ;  /* 0x000000110c0c7207 */ /* 0x000fca0004800000 */
[----:B------:R-:W-:-:S04]  /*1380*/  @P3 VIADD R12, R12, 0x1 ;  /* 0x000000010c0c3836 */ /* 0x000fc80000000000 */
[----:B------:R-:W-:-:S05]  /*1390*/  @!P4 IMAD.MOV R12, RZ, RZ, -R12 ;  /* 0x000000ffff0cc224 */ /* 0x000fca00078e0a0c */
[----:B------:R-:W-:-:S05]  /*13a0*/  SEL R12, R19, R12, !P2 ;  /* 0x0000000c130c7207 */ /* 0x000fca0005000000 */
[----:B------:R-:W-:-:S04]  /*13b0*/  IMAD R13, R12, UR5, R13 ;  /* 0x000000050c0d7c24 */ /* 0x000fc8000f8e020d */
[----:B---3--:R-:W-:-:S05]  /*13c0*/  IMAD.WIDE R12, R13, 0x4, R4 ;  /* 0x000000040d0c7825 */ /* 0x008fca00078e0204 */
[----:B------:R1:W5:Y:S01]  /*13d0*/  LDG.E R15, desc[UR6][R12.64] ;  /* 0x000000060c0f7981 */ /* 0x000362000c1e1900 */
[----:B------:R-:W-:Y:S05]  /*13e0*/  BRA `(.L_x_23) ;  /* 0x00000000002c7947 */ /* 0x000fea0003800000 */
.L_x_22:
        /* <DEDUP_REMOVED lines=11> */
.L_x_23:
[----:B------:R-:W-:Y:S05]  /*14a0*/  BSYNC.RECONVERGENT B1 ;  /* 0x0000000000017941 */ /* 0x000fea0003800200 */
.L_x_21:
[----:B01--4-:R-:W-:-:S04]  /*14b0*/  IMAD.WIDE R12, R9, 0x4, R6 ;  /* 0x00000004090c7825 */ /* 0x013fc800078e0206 */
[----:B------:R-:W-:Y:S01]  /*14c0*/  VIADD R9, R9, UR4 ;  /* 0x0000000409097c36 */ /* 0x000fe20008000000 */
[----:B-----5:R0:W-:Y:S06]  /*14d0*/  STG.E desc[UR6][R12.64], R15 ;  /* 0x0000000f0c007986 */ /* 0x0201ec000c101906 */
.L_x_20:
[----:B0-----:R-:W-:Y:S05]  /*14e0*/  BSYNC.RECONVERGENT B0 ;  /* 0x0000000000007941 */ /* 0x001fea0003800200 */
.L_x_19:
[----:B------:R-:W-:Y:S05]  /*14f0*/  @P0 BRA `(.L_x_24) ;  /* 0xfffffffc00080947 */ /* 0x000fea000383ffff */
[----:B------:R-:W-:Y:S05]  /*1500*/  EXIT ;  /* 0x000000000000794d */ /* 0x000fea0003800000 */
.L_x_25:
[----:B------:R-:W-:-:S00]  /*1510*/  BRA `(.L_x_25) ;  /* 0xfffffffc00fc7947 */ /* 0x000fc0000383ffff */
[----:B------:R-:W-:-:S00]  /*1520*/  NOP ;  /* 0x0000000000007918 */ /* 0x000fc00000000000 */
        /* <DEDUP_REMOVED lines=13> */
.L_x_26:


//--------------------- .nv.shared.reserved.0     --------------------------
	.section	.nv.shared.reserved.0,"aw",@nobits
	.weak		__nv_reservedSMEM_offset_0_alias
	.size		__nv_reservedSMEM_offset_0_alias, 0, 64
	.other		__nv_reservedSMEM_offset_0_alias,@"STO_CUDA_RESERVED_SHARED STV_DEFAULT"
__nv_reservedSMEM_offset_0_alias:
	.zero		0
	.zero		64


//--------------------- .nv.constant0._Z20device_matrix_concatPiS_S_iiiiii --------------------------
	.section	.nv.constant0._Z20device_matrix_concatPiS_S_iiiiii,"a",@progbits
	.sectionflags	@""
	.align	4
.nv.constant0._Z20device_matrix_concatPiS_S_iiiiii:
	.zero		944


//--------------------- SYMBOLS --------------------------

	.type		.nv.reservedSmem.offset0,@object
	.size		.nv.reservedSmem.offset0,0x4
